//
// Generated by NVIDIA NVVM Compiler
//
// Compiler Build ID: CL-36424714
// Cuda compilation tools, release 13.0, V13.0.88
// Based on NVVM 20.0.0
//

.version 9.0
.target sm_100
.address_size 64

	// .globl	_Z4demoPi
.extern .func  (.param .b32 func_retval0) vprintf
(
	.param .b64 vprintf_param_0,
	.param .b64 vprintf_param_1
)
;
.global .align 1 .b8 $str[19] = {37, 100, 32, 101, 108, 101, 109, 101, 110, 116, 115, 32, 105, 115, 32, 37, 100, 10};

.visible .entry _Z4demoPi(
	.param .u64 .ptr .align 1 _Z4demoPi_param_0
)
{
	.local .align 8 .b8 	__local_depot0[8];
	.reg .b64 	%SP;
	.reg .b64 	%SPL;
	.reg .pred 	%p<2>;
	.reg .b32 	%r<7>;
	.reg .b64 	%rd<9>;

	mov.u64 	%SPL, __local_depot0;
	cvta.local.u64 	%SP, %SPL;
	ld.param.u64 	%rd1, [_Z4demoPi_param_0];
	cvta.to.global.u64 	%rd2, %rd1;
	mov.u32 	%r2, %tid.x;
	mov.u32 	%r3, %ctaid.x;
	mov.u32 	%r4, %ntid.x;
	mad.lo.s32 	%r1, %r3, %r4, %r2;
	mul.wide.s32 	%rd3, %r1, 4;
	add.s64 	%rd4, %rd2, %rd3;
	st.global.u32 	[%rd4], %r1;
	setp.gt.s32 	%p1, %r1, 9;
	@%p1 bra 	$L__BB0_2;
	add.u64 	%rd5, %SP, 0;
	add.u64 	%rd6, %SPL, 0;
	st.local.v2.u32 	[%rd6], {%r1, %r1};
	mov.u64 	%rd7, $str;
	cvta.global.u64 	%rd8, %rd7;
	{ // callseq 0, 0
	.param .b64 param0;
	st.param.b64 	[param0], %rd8;
	.param .b64 param1;
	st.param.b64 	[param1], %rd5;
	.param .b32 retval0;
	call.uni (retval0), 
	vprintf, 
	(
	param0, 
	param1
	);
	ld.param.b32 	%r5, [retval0];
	} // callseq 0
$L__BB0_2:
	ret;

}


// ===== COMPILED SASS (sm_100) =====

	.target	sm_100

	.elftype	@"ET_EXEC"


//--------------------- .note.nv.tkinfo           --------------------------
	.section	.note.nv.tkinfo,"",@"SHT_NOTE"
	.sectionflags	@"SHF_NOTE_NV_TKINFO"
	.tkinfo
        /*0018*/ 	.word	0x00000002
        /*0030*/ 	.string	""
        /*0030*/ 	.string	"ptxas"
        /*0030*/ 	.string	"Cuda compilation tools, release 13.0, V13.0.88"
        /*0030*/ 	.string	"Build cuda_13.0.r13.0/compiler.36424714_0"
        /*0030*/ 	.string	"-arch sm_100 -m 64 "



//--------------------- .note.nv.cuinfo           --------------------------
	.section	.note.nv.cuinfo,"",@"SHT_NOTE"
	.sectionflags	@"SHF_NOTE_NV_CUINFO"
        /*0018*/ 	.short	0x0002
        /*001a*/ 	.short	0x0064
        /*001c*/ 	.short	0x0082
	.zero		2


//--------------------- .nv.info                  --------------------------
	.section	.nv.info,"",@"SHT_CUDA_INFO"
	.align	4


	//----- nvinfo : EIATTR_REGCOUNT
	.align		4
        /*0000*/ 	.byte	0x04, 0x2f
        /*0002*/ 	.short	(.L_2 - .L_1)
	.align		4
.L_1:
        /*0004*/ 	.word	index@(_Z4demoPi)
        /*0008*/ 	.word	0x00000018


	//----- nvinfo : EIATTR_FRAME_SIZE
	.align		4
.L_2:
        /*000c*/ 	.byte	0x04, 0x11
        /*000e*/ 	.short	(.L_4 - .L_3)
	.align		4
.L_3:
        /*0010*/ 	.word	index@(_Z4demoPi)
        /*0014*/ 	.word	0x00000008


	//----- nvinfo : EIATTR_MIN_STACK_SIZE
	.align		4
.L_4:
        /*0018*/ 	.byte	0x04, 0x12
        /*001a*/ 	.short	(.L_6 - .L_5)
	.align		4
.L_5:
        /*001c*/ 	.word	index@(_Z4demoPi)
        /*0020*/ 	.word	0x00000008
.L_6:


//--------------------- .nv.compat                --------------------------
	.section	.nv.compat,"",@"SHT_CUDA_COMPAT_INFO"
	.align	4
        /*0000*/ 	.byte	0x02, 0x09, 0x00, 0x00, 0x02, 0x02, 0x01, 0x00, 0x02, 0x05, 0x05, 0x00, 0x03, 0x07, 0x01, 0x01
        /*0010*/ 	.byte	0x02, 0x03, 0x00, 0x00, 0x02, 0x06, 0x01, 0x00, 0x04, 0x0b, 0x08, 0x00, 0x09, 0x00, 0x00, 0x00
        /*0020*/ 	.byte	0x00, 0x00, 0x00, 0x00


//--------------------- .nv.info._Z4demoPi        --------------------------
	.section	.nv.info._Z4demoPi,"",@"SHT_CUDA_INFO"
	.sectionflags	@""
	.align	4


	//----- nvinfo : EIATTR_CUDA_API_VERSION
	.align		4
        /*0000*/ 	.byte	0x04, 0x37
        /*0002*/ 	.short	(.L_8 - .L_7)
.L_7:
        /*0004*/ 	.word	0x00000082


	//----- nvinfo : EIATTR_KPARAM_INFO
	.align		4
.L_8:
        /*0008*/ 	.byte	0x04, 0x17
        /*000a*/ 	.short	(.L_10 - .L_9)
.L_9:
        /*000c*/ 	.word	0x00000000
        /*0010*/ 	.short	0x0000
        /*0012*/ 	.short	0x0000
        /*0014*/ 	.byte	0x00, 0xf5, 0x21, 0x00


	//----- nvinfo : EIATTR_SPARSE_MMA_MASK
	.align		4
.L_10:
        /*0018*/ 	.byte	0x03, 0x50
        /*001a*/ 	.short	0x0000


	//----- nvinfo : EIATTR_MAXREG_COUNT
	.align		4
        /*001c*/ 	.byte	0x03, 0x1b
        /*001e*/ 	.short	0x00ff


	//----- nvinfo : EIATTR_EXTERNS
	.align		4
        /*0020*/ 	.byte	0x04, 0x0f
        /*0022*/ 	.short	(.L_12 - .L_11)


	//   ....[0]....
	.align		4
.L_11:
        /*0024*/ 	.word	index@(vprintf)


	//----- nvinfo : EIATTR_MERCURY_ISA_VERSION
	.align		4
.L_12:
        /*0028*/ 	.byte	0x03, 0x5f
        /*002a*/ 	.short	0x0101


	//----- nvinfo : EIATTR_VRC_CTA_INIT_COUNT
	.align		4
        /*002c*/ 	.byte	0x02, 0x4a
	.zero		1
	.zero		1


	//----- nvinfo : EIATTR_SYSCALL_OFFSETS
	.align		4
        /*0030*/ 	.byte	0x04, 0x46
        /*0032*/ 	.short	(.L_14 - .L_13)


	//   ....[0]....
.L_13:
        /*0034*/ 	.word	0x00000180


	//----- nvinfo : EIATTR_EXIT_INSTR_OFFSETS
	.align		4
.L_14:
        /*0038*/ 	.byte	0x04, 0x1c
        /*003a*/ 	.short	(.L_16 - .L_15)


	//   ....[0]....
.L_15:
        /*003c*/ 	.word	0x000000f0


	//   ....[1]....
        /*0040*/ 	.word	0x00000190


	//----- nvinfo : EIATTR_CRS_STACK_SIZE
	.align		4
.L_16:
        /*0044*/ 	.byte	0x04, 0x1e
        /*0046*/ 	.short	(.L_18 - .L_17)
.L_17:
        /*0048*/ 	.word	0x00000000


	//----- nvinfo : EIATTR_CBANK_PARAM_SIZE
	.align		4
.L_18:
        /*004c*/ 	.byte	0x03, 0x19
        /*004e*/ 	.short	0x0008


	//----- nvinfo : EIATTR_PARAM_CBANK
	.align		4
        /*0050*/ 	.byte	0x04, 0x0a
        /*0052*/ 	.short	(.L_20 - .L_19)
	.align		4
.L_19:
        /*0054*/ 	.word	index@(.nv.constant0._Z4demoPi)
        /*0058*/ 	.short	0x0380
        /*005a*/ 	.short	0x0008


	//----- nvinfo : EIATTR_SW_WAR
	.align		4
.L_20:
        /*005c*/ 	.byte	0x04, 0x36
        /*005e*/ 	.short	(.L_22 - .L_21)
.L_21:
        /*0060*/ 	.word	0x00000008
.L_22:


//--------------------- .nv.callgraph             --------------------------
	.section	.nv.callgraph,"",@"SHT_CUDA_CALLGRAPH"
	.align	4
	.sectionentsize	8
	.align		4
        /*0000*/ 	.word	0x00000000
	.align		4
        /*0004*/ 	.word	0xffffffff
	.align		4
        /*0008*/ 	.word	index@(_Z4demoPi)
	.align		4
        /*000c*/ 	.word	index@(vprintf)
	.align		4
        /*0010*/ 	.word	0x00000000
	.align		4
        /*0014*/ 	.word	0xfffffffe
	.align		4
        /*0018*/ 	.word	0x00000000
	.align		4
        /*001c*/ 	.word	0xfffffffd
	.align		4
        /*0020*/ 	.word	0x00000000
	.align		4
        /*0024*/ 	.word	0xfffffffc


//--------------------- .nv.constant4             --------------------------
	.section	.nv.constant4,"a",@progbits
	.align	8
	.align		8
.nv.constant4:
        /*0000*/ 	.dword	vprintf
	.align		8
        /*0008*/ 	.dword	$str


//--------------------- .text._Z4demoPi           --------------------------
	.section	.text._Z4demoPi,"ax",@progbits
	.align	128
        .global         _Z4demoPi
        .type           _Z4demoPi,@function
        .size           _Z4demoPi,(.L_x_2 - _Z4demoPi)
        .other          _Z4demoPi,@"STO_CUDA_ENTRY STV_DEFAULT"
_Z4demoPi:
.text._Z4demoPi:
[----:B------:R-:W0:Y:S01]  /*0000*/  LDC R1, c[0x0][0x37c] ;  /* 0x0000df00ff017b82 */ /* 0x000e220000000800 */
[----:B------:R-:W1:Y:S01]  /*0010*/  S2R R2, SR_TID.X ;  /* 0x0000000000027919 */ /* 0x000e620000002100 */
[----:B------:R-:W2:Y:S06]  /*0020*/  LDCU UR7, c[0x0][0x2fc] ;  /* 0x00005f80ff0777ac */ /* 0x000eac0008000800 */
[----:B------:R-:W1:Y:S01]  /*0030*/  S2UR UR8, SR_CTAID.X ;  /* 0x00000000000879c3 */ /* 0x000e620000002500 */
[----:B0-----:R-:W-:Y:S01]  /*0040*/  VIADD R1, R1, 0xfffffff8 ;  /* 0xfffffff801017836 */ /* 0x001fe20000000000 */
[----:B------:R-:W0:Y:S01]  /*0050*/  LDCU UR6, c[0x0][0x2f8] ;  /* 0x00005f00ff0677ac */ /* 0x000e220008000800 */
[----:B------:R-:W3:Y:S05]  /*0060*/  LDCU.64 UR4, c[0x0][0x358] ;  /* 0x00006b00ff0477ac */ /* 0x000eea0008000a00 */
[----:B------:R-:W1:Y:S08]  /*0070*/  LDC R3, c[0x0][0x360] ;  /* 0x0000d800ff037b82 */ /* 0x000e700000000800 */
[----:B------:R-:W4:Y:S01]  /*0080*/  LDC.64 R4, c[0x0][0x380] ;  /* 0x0000e000ff047b82 */ /* 0x000f220000000a00 */
[----:B0-----:R-:W-:-:S04]  /*0090*/  IADD3 R6, P1, PT, R1, UR6, RZ ;  /* 0x0000000601067c10 */ /* 0x001fc8000ff3e0ff */
[----:B--2---:R-:W-:Y:S01]  /*00a0*/  IADD3.X R7, PT, PT, RZ, UR7, RZ, P1, !PT ;  /* 0x00000007ff077c10 */ /* 0x004fe20008ffe4ff */
[----:B-1----:R-:W-:-:S05]  /*00b0*/  IMAD R2, R3, UR8, R2 ;  /* 0x0000000803027c24 */ /* 0x002fca000f8e0202 */
[C---:B------:R-:W-:Y:S01]  /*00c0*/  ISETP.GT.AND P0, PT, R2.reuse, 0x9, PT ;  /* 0x000000090200780c */ /* 0x040fe20003f04270 */
[----:B----4-:R-:W-:-:S05]  /*00d0*/  IMAD.WIDE R4, R2, 0x4, R4 ;  /* 0x0000000402047825 */ /* 0x010fca00078e0204 */
[----:B---3--:R0:W-:Y:S07]  /*00e0*/  STG.E desc[UR4][R4.64], R2 ;  /* 0x0000000204007986 */ /* 0x0081ee000c101904 */
[----:B------:R-:W-:Y:S05]  /*00f0*/  @P0 EXIT ;  /* 0x000000000000094d */ /* 0x000fea0003800000 */
[----:B------:R-:W-:Y:S01]  /*0100*/  IMAD.MOV.U32 R3, RZ, RZ, R2 ;  /* 0x000000ffff037224 */ /* 0x000fe200078e0002 */
[----:B------:R-:W-:Y:S01]  /*0110*/  MOV R0, 0x0 ;  /* 0x0000000000007802 */ /* 0x000fe20000000f00 */
[----:B------:R-:W0:Y:S03]  /*0120*/  LDCU.64 UR4, c[0x4][0x8] ;  /* 0x01000100ff0477ac */ /* 0x000e260008000a00 */
[----:B------:R1:W-:Y:S01]  /*0130*/  STL.64 [R1], R2 ;  /* 0x0000000201007387 */ /* 0x0003e20000100a00 */
[----:B------:R1:W2:Y:S01]  /*0140*/  LDC.64 R8, c[0x4][R0] ;  /* 0x0100000000087b82 */ /* 0x0002a20000000a00 */
[----:B0-----:R-:W-:Y:S01]  /*0150*/  MOV R4, UR4 ;  /* 0x0000000400047c02 */ /* 0x001fe20008000f00 */
[----:B-1----:R-:W-:-:S07]  /*0160*/  IMAD.U32 R5, RZ, RZ, UR5 ;  /* 0x00000005ff057e24 */ /* 0x002fce000f8e00ff */
[----:B------:R-:W-:-:S07]  /*0170*/  LEPC R20, `(.L_x_0) ;  /* 0x000000001014794e */ /* 0x000fce0000000000 */
[----:B--2---:R-:W-:Y:S05]  /*0180*/  CALL.ABS.NOINC R8 ;  /* 0x0000000008007343 */ /* 0x004fea0003c00000 */
.L_x_0:
[----:B------:R-:W-:Y:S05]  /*0190*/  EXIT ;  /* 0x000000000000794d */ /* 0x000fea0003800000 */
.L_x_1:
[----:B------:R-:W-:-:S00]  /*01a0*/  BRA `(.L_x_1) ;  /* 0xfffffffc00fc7947 */ /* 0x000fc0000383ffff */
[----:B------:R-:W-:-:S00]  /*01b0*/  NOP ;  /* 0x0000000000007918 */ /* 0x000fc00000000000 */
        /* <DEDUP_REMOVED lines=12> */
.L_x_2:


//--------------------- .nv.global.init           --------------------------
	.section	.nv.global.init,"aw",@progbits
.nv.global.init:
	.type		$str,@object
	.size		$str,(.L_0 - $str)
$str:
        /*0000*/ 	.byte	0x25, 0x64, 0x20, 0x65, 0x6c, 0x65, 0x6d, 0x65, 0x6e, 0x74, 0x73, 0x20, 0x69, 0x73, 0x20, 0x25
        /*0010*/ 	.byte	0x64, 0x0a, 0x00
.L_0:


//--------------------- .nv.shared.reserved.0     --------------------------
	.section	.nv.shared.reserved.0,"aw",@nobits
	.weak		__nv_reservedSMEM_offset_0_alias
	.size		__nv_reservedSMEM_offset_0_alias, 0, 64
	.other		__nv_reservedSMEM_offset_0_alias,@"STO_CUDA_RESERVED_SHARED STV_DEFAULT"
__nv_reservedSMEM_offset_0_alias:
	.zero		0
	.zero		64


//--------------------- .nv.constant0._Z4demoPi   --------------------------
	.section	.nv.constant0._Z4demoPi,"a",@progbits
	.sectionflags	@""
	.align	4
.nv.constant0._Z4demoPi:
	.zero		904


//--------------------- SYMBOLS --------------------------

	.type		.nv.reservedSmem.offset0,@object
	.size		.nv.reservedSmem.offset0,0x4
	.type		vprintf,@function
